//
// Generated by NVIDIA NVVM Compiler
//
// Compiler Build ID: CL-36424714
// Cuda compilation tools, release 13.0, V13.0.88
// Based on NVVM 20.0.0
//

.version 9.0
.target sm_100
.address_size 64

	// .globl	_Z21hardshrink_f16_kernelPK6__halfPS_i

.visible .entry _Z21hardshrink_f16_kernelPK6__halfPS_i(
	.param .u64 .ptr .align 1 _Z21hardshrink_f16_kernelPK6__halfPS_i_param_0,
	.param .u64 .ptr .align 1 _Z21hardshrink_f16_kernelPK6__halfPS_i_param_1,
	.param .u32 _Z21hardshrink_f16_kernelPK6__halfPS_i_param_2
)
{
	.reg .pred 	%p<4>;
	.reg .b16 	%rs<14>;
	.reg .b32 	%r<6>;
	.reg .b32 	%f<4>;
	.reg .b64 	%rd<9>;

	ld.param.u64 	%rd1, [_Z21hardshrink_f16_kernelPK6__halfPS_i_param_0];
	ld.param.u64 	%rd2, [_Z21hardshrink_f16_kernelPK6__halfPS_i_param_1];
	ld.param.u32 	%r2, [_Z21hardshrink_f16_kernelPK6__halfPS_i_param_2];
	mov.u32 	%r3, %ctaid.x;
	mov.u32 	%r4, %ntid.x;
	mov.u32 	%r5, %tid.x;
	mad.lo.s32 	%r1, %r3, %r4, %r5;
	setp.ge.s32 	%p1, %r1, %r2;
	@%p1 bra 	$L__BB0_5;
	cvta.to.global.u64 	%rd3, %rd1;
	mul.wide.s32 	%rd4, %r1, 2;
	add.s64 	%rd5, %rd3, %rd4;
	ld.global.u16 	%rs13, [%rd5];
	mov.f32 	%f1, 0f3F000000;
	// begin inline asm
	{  cvt.rn.f16.f32 %rs4, %f1;}

	// end inline asm
	// begin inline asm
	{ .reg .pred __$temp3;
  setp.gt.f16  __$temp3, %rs13, %rs4;
  selp.u16 %rs5, 1, 0, __$temp3;}
	// end inline asm
	setp.ne.s16 	%p2, %rs5, 0;
	@%p2 bra 	$L__BB0_4;
	mov.f32 	%f2, 0fBF000000;
	// begin inline asm
	{  cvt.rn.f16.f32 %rs8, %f2;}

	// end inline asm
	// begin inline asm
	{ .reg .pred __$temp3;
  setp.lt.f16  __$temp3, %rs13, %rs8;
  selp.u16 %rs9, 1, 0, __$temp3;}
	// end inline asm
	setp.ne.s16 	%p3, %rs9, 0;
	@%p3 bra 	$L__BB0_4;
	mov.f32 	%f3, 0f00000000;
	// begin inline asm
	{  cvt.rn.f16.f32 %rs13, %f3;}

	// end inline asm
$L__BB0_4:
	cvta.to.global.u64 	%rd6, %rd2;
	add.s64 	%rd8, %rd6, %rd4;
	st.global.u16 	[%rd8], %rs13;
$L__BB0_5:
	ret;

}
	// .globl	_Z23hardshrink_f16x8_kernelPK6__halfPS_i
.visible .entry _Z23hardshrink_f16x8_kernelPK6__halfPS_i(
	.param .u64 .ptr .align 1 _Z23hardshrink_f16x8_kernelPK6__halfPS_i_param_0,
	.param .u64 .ptr .align 1 _Z23hardshrink_f16x8_kernelPK6__halfPS_i_param_1,
	.param .u32 _Z23hardshrink_f16x8_kernelPK6__halfPS_i_param_2
)
{
	.local .align 16 .b8 	__local_depot1[16];
	.reg .b64 	%SP;
	.reg .b64 	%SPL;
	.reg .pred 	%p<23>;
	.reg .b16 	%rs<104>;
	.reg .b32 	%r<42>;
	.reg .b32 	%f<18>;
	.reg .b64 	%rd<24>;

	mov.u64 	%SPL, __local_depot1;
	ld.param.u64 	%rd9, [_Z23hardshrink_f16x8_kernelPK6__halfPS_i_param_0];
	ld.param.u64 	%rd10, [_Z23hardshrink_f16x8_kernelPK6__halfPS_i_param_1];
	ld.param.u32 	%r17, [_Z23hardshrink_f16x8_kernelPK6__halfPS_i_param_2];
	cvta.to.global.u64 	%rd1, %rd10;
	cvta.to.global.u64 	%rd11, %rd9;
	add.u64 	%rd2, %SPL, 0;
	mov.u32 	%r18, %ctaid.x;
	mov.u32 	%r19, %ntid.x;
	mov.u32 	%r20, %tid.x;
	mad.lo.s32 	%r21, %r18, %r19, %r20;
	shl.b32 	%r1, %r21, 3;
	mul.wide.s32 	%rd13, %r1, 2;
	add.s64 	%rd14, %rd11, %rd13;
	ld.global.u32 	%r22, [%rd14];
	mov.b32 	{%rs96, %rs97}, %r22;
	ld.global.u32 	%r23, [%rd14+4];
	mov.b32 	{%rs98, %rs99}, %r23;
	ld.global.u32 	%r24, [%rd14+8];
	mov.b32 	{%rs100, %rs101}, %r24;
	ld.global.u32 	%r25, [%rd14+12];
	mov.b32 	{%rs102, %rs103}, %r25;
	mov.f32 	%f1, 0f3F000000;
	// begin inline asm
	{  cvt.rn.f16.f32 %rs26, %f1;}

	// end inline asm
	// begin inline asm
	{ .reg .pred __$temp3;
  setp.gt.f16  __$temp3, %rs96, %rs26;
  selp.u16 %rs27, 1, 0, __$temp3;}
	// end inline asm
	setp.ne.s16 	%p1, %rs27, 0;
	@%p1 bra 	$L__BB1_3;
	mov.f32 	%f2, 0fBF000000;
	// begin inline asm
	{  cvt.rn.f16.f32 %rs30, %f2;}

	// end inline asm
	// begin inline asm
	{ .reg .pred __$temp3;
  setp.lt.f16  __$temp3, %rs96, %rs30;
  selp.u16 %rs31, 1, 0, __$temp3;}
	// end inline asm
	setp.ne.s16 	%p2, %rs31, 0;
	@%p2 bra 	$L__BB1_3;
	mov.f32 	%f3, 0f00000000;
	// begin inline asm
	{  cvt.rn.f16.f32 %rs96, %f3;}

	// end inline asm
$L__BB1_3:
	// begin inline asm
	{ .reg .pred __$temp3;
  setp.gt.f16  __$temp3, %rs97, %rs26;
  selp.u16 %rs35, 1, 0, __$temp3;}
	// end inline asm
	setp.ne.s16 	%p3, %rs35, 0;
	@%p3 bra 	$L__BB1_6;
	mov.f32 	%f4, 0fBF000000;
	// begin inline asm
	{  cvt.rn.f16.f32 %rs38, %f4;}

	// end inline asm
	// begin inline asm
	{ .reg .pred __$temp3;
  setp.lt.f16  __$temp3, %rs97, %rs38;
  selp.u16 %rs39, 1, 0, __$temp3;}
	// end inline asm
	setp.ne.s16 	%p4, %rs39, 0;
	@%p4 bra 	$L__BB1_6;
	mov.f32 	%f5, 0f00000000;
	// begin inline asm
	{  cvt.rn.f16.f32 %rs97, %f5;}

	// end inline asm
$L__BB1_6:
	// begin inline asm
	{ .reg .pred __$temp3;
  setp.gt.f16  __$temp3, %rs98, %rs26;
  selp.u16 %rs43, 1, 0, __$temp3;}
	// end inline asm
	setp.ne.s16 	%p5, %rs43, 0;
	@%p5 bra 	$L__BB1_9;
	mov.f32 	%f6, 0fBF000000;
	// begin inline asm
	{  cvt.rn.f16.f32 %rs46, %f6;}

	// end inline asm
	// begin inline asm
	{ .reg .pred __$temp3;
  setp.lt.f16  __$temp3, %rs98, %rs46;
  selp.u16 %rs47, 1, 0, __$temp3;}
	// end inline asm
	setp.ne.s16 	%p6, %rs47, 0;
	@%p6 bra 	$L__BB1_9;
	mov.f32 	%f7, 0f00000000;
	// begin inline asm
	{  cvt.rn.f16.f32 %rs98, %f7;}

	// end inline asm
$L__BB1_9:
	// begin inline asm
	{ .reg .pred __$temp3;
  setp.gt.f16  __$temp3, %rs99, %rs26;
  selp.u16 %rs51, 1, 0, __$temp3;}
	// end inline asm
	setp.ne.s16 	%p7, %rs51, 0;
	@%p7 bra 	$L__BB1_12;
	mov.f32 	%f8, 0fBF000000;
	// begin inline asm
	{  cvt.rn.f16.f32 %rs54, %f8;}

	// end inline asm
	// begin inline asm
	{ .reg .pred __$temp3;
  setp.lt.f16  __$temp3, %rs99, %rs54;
  selp.u16 %rs55, 1, 0, __$temp3;}
	// end inline asm
	setp.ne.s16 	%p8, %rs55, 0;
	@%p8 bra 	$L__BB1_12;
	mov.f32 	%f9, 0f00000000;
	// begin inline asm
	{  cvt.rn.f16.f32 %rs99, %f9;}

	// end inline asm
$L__BB1_12:
	// begin inline asm
	{ .reg .pred __$temp3;
  setp.gt.f16  __$temp3, %rs100, %rs26;
  selp.u16 %rs59, 1, 0, __$temp3;}
	// end inline asm
	setp.ne.s16 	%p9, %rs59, 0;
	@%p9 bra 	$L__BB1_15;
	mov.f32 	%f10, 0fBF000000;
	// begin inline asm
	{  cvt.rn.f16.f32 %rs62, %f10;}

	// end inline asm
	// begin inline asm
	{ .reg .pred __$temp3;
  setp.lt.f16  __$temp3, %rs100, %rs62;
  selp.u16 %rs63, 1, 0, __$temp3;}
	// end inline asm
	setp.ne.s16 	%p10, %rs63, 0;
	@%p10 bra 	$L__BB1_15;
	mov.f32 	%f11, 0f00000000;
	// begin inline asm
	{  cvt.rn.f16.f32 %rs100, %f11;}

	// end inline asm
$L__BB1_15:
	// begin inline asm
	{ .reg .pred __$temp3;
  setp.gt.f16  __$temp3, %rs101, %rs26;
  selp.u16 %rs67, 1, 0, __$temp3;}
	// end inline asm
	setp.ne.s16 	%p11, %rs67, 0;
	@%p11 bra 	$L__BB1_18;
	mov.f32 	%f12, 0fBF000000;
	// begin inline asm
	{  cvt.rn.f16.f32 %rs70, %f12;}

	// end inline asm
	// begin inline asm
	{ .reg .pred __$temp3;
  setp.lt.f16  __$temp3, %rs101, %rs70;
  selp.u16 %rs71, 1, 0, __$temp3;}
	// end inline asm
	setp.ne.s16 	%p12, %rs71, 0;
	@%p12 bra 	$L__BB1_18;
	mov.f32 	%f13, 0f00000000;
	// begin inline asm
	{  cvt.rn.f16.f32 %rs101, %f13;}

	// end inline asm
$L__BB1_18:
	// begin inline asm
	{ .reg .pred __$temp3;
  setp.gt.f16  __$temp3, %rs102, %rs26;
  selp.u16 %rs75, 1, 0, __$temp3;}
	// end inline asm
	setp.ne.s16 	%p13, %rs75, 0;
	@%p13 bra 	$L__BB1_21;
	mov.f32 	%f14, 0fBF000000;
	// begin inline asm
	{  cvt.rn.f16.f32 %rs78, %f14;}

	// end inline asm
	// begin inline asm
	{ .reg .pred __$temp3;
  setp.lt.f16  __$temp3, %rs102, %rs78;
  selp.u16 %rs79, 1, 0, __$temp3;}
	// end inline asm
	setp.ne.s16 	%p14, %rs79, 0;
	@%p14 bra 	$L__BB1_21;
	mov.f32 	%f15, 0f00000000;
	// begin inline asm
	{  cvt.rn.f16.f32 %rs102, %f15;}

	// end inline asm
$L__BB1_21:
	// begin inline asm
	{ .reg .pred __$temp3;
  setp.gt.f16  __$temp3, %rs103, %rs26;
  selp.u16 %rs83, 1, 0, __$temp3;}
	// end inline asm
	setp.ne.s16 	%p15, %rs83, 0;
	@%p15 bra 	$L__BB1_24;
	mov.f32 	%f16, 0fBF000000;
	// begin inline asm
	{  cvt.rn.f16.f32 %rs86, %f16;}

	// end inline asm
	// begin inline asm
	{ .reg .pred __$temp3;
  setp.lt.f16  __$temp3, %rs103, %rs86;
  selp.u16 %rs87, 1, 0, __$temp3;}
	// end inline asm
	setp.ne.s16 	%p16, %rs87, 0;
	@%p16 bra 	$L__BB1_24;
	mov.f32 	%f17, 0f00000000;
	// begin inline asm
	{  cvt.rn.f16.f32 %rs103, %f17;}

	// end inline asm
$L__BB1_24:
	sub.s32 	%r2, %r17, %r1;
	setp.lt.s32 	%p17, %r2, 8;
	@%p17 bra 	$L__BB1_26;
	add.s64 	%rd21, %rd1, %rd13;
	mov.b32 	%r33, {%rs96, %rs97};
	st.global.u32 	[%rd21], %r33;
	mov.b32 	%r34, {%rs98, %rs99};
	st.global.u32 	[%rd21+4], %r34;
	mov.b32 	%r35, {%rs100, %rs101};
	st.global.u32 	[%rd21+8], %r35;
	mov.b32 	%r36, {%rs102, %rs103};
	st.global.u32 	[%rd21+12], %r36;
	bra.uni 	$L__BB1_33;
$L__BB1_26:
	mov.b32 	%r26, {%rs102, %rs103};
	mov.b32 	%r27, {%rs100, %rs101};
	mov.b32 	%r28, {%rs98, %rs99};
	mov.b32 	%r29, {%rs96, %rs97};
	st.local.v4.u32 	[%rd2], {%r29, %r28, %r27, %r26};
	setp.lt.s32 	%p18, %r2, 1;
	@%p18 bra 	$L__BB1_33;
	and.b32  	%r3, %r17, 3;
	sub.s32 	%r31, %r1, %r17;
	setp.gt.u32 	%p19, %r31, -4;
	mov.b32 	%r39, 0;
	@%p19 bra 	$L__BB1_30;
	sub.s32 	%r39, %r2, %r3;
	add.s32 	%r32, %r1, %r3;
	sub.s32 	%r38, %r32, %r17;
	add.s64 	%rd3, %rd1, 4;
	mov.u32 	%r37, %r1;
	mov.u64 	%rd22, %rd2;
$L__BB1_29:
	mul.wide.s32 	%rd15, %r37, 2;
	add.s64 	%rd16, %rd3, %rd15;
	ld.local.v4.u16 	{%rs91, %rs92, %rs93, %rs94}, [%rd22];
	st.global.u16 	[%rd16+-4], %rs91;
	st.global.u16 	[%rd16+-2], %rs92;
	st.global.u16 	[%rd16], %rs93;
	st.global.u16 	[%rd16+2], %rs94;
	add.s32 	%r38, %r38, 4;
	add.s64 	%rd22, %rd22, 8;
	add.s32 	%r37, %r37, 4;
	setp.ne.s32 	%p20, %r38, 0;
	@%p20 bra 	$L__BB1_29;
$L__BB1_30:
	setp.eq.s32 	%p21, %r3, 0;
	@%p21 bra 	$L__BB1_33;
	mul.wide.u32 	%rd17, %r39, 2;
	add.s64 	%rd23, %rd2, %rd17;
	add.s32 	%r41, %r39, %r1;
	neg.s32 	%r40, %r3;
$L__BB1_32:
	.pragma "nounroll";
	mul.wide.s32 	%rd18, %r41, 2;
	add.s64 	%rd19, %rd1, %rd18;
	ld.local.u16 	%rs95, [%rd23];
	st.global.u16 	[%rd19], %rs95;
	add.s64 	%rd23, %rd23, 2;
	add.s32 	%r41, %r41, 1;
	add.s32 	%r40, %r40, 1;
	setp.ne.s32 	%p22, %r40, 0;
	@%p22 bra 	$L__BB1_32;
$L__BB1_33:
	ret;

}


// ===== COMPILED SASS (sm_100) =====

	.target	sm_100

	.elftype	@"ET_EXEC"


//--------------------- .note.nv.tkinfo           --------------------------
	.section	.note.nv.tkinfo,"",@"SHT_NOTE"
	.sectionflags	@"SHF_NOTE_NV_TKINFO"
	.tkinfo
        /*0018*/ 	.word	0x00000002
        /*0030*/ 	.string	""
        /*0030*/ 	.string	"ptxas"
        /*0030*/ 	.string	"Cuda compilation tools, release 13.0, V13.0.88"
        /*0030*/ 	.string	"Build cuda_13.0.r13.0/compiler.36424714_0"
        /*0030*/ 	.string	"-arch sm_100 -m 64 "



//--------------------- .note.nv.cuinfo           --------------------------
	.section	.note.nv.cuinfo,"",@"SHT_NOTE"
	.sectionflags	@"SHF_NOTE_NV_CUINFO"
        /*0018*/ 	.short	0x0002
        /*001a*/ 	.short	0x0064
        /*001c*/ 	.short	0x0082
	.zero		2


//--------------------- .nv.info                  --------------------------
	.section	.nv.info,"",@"SHT_CUDA_INFO"
	.align	4


	//----- nvinfo : EIATTR_REGCOUNT
	.align		4
        /*0000*/ 	.byte	0x04, 0x2f
        /*0002*/ 	.short	(.L_1 - .L_0)
	.align		4
.L_0:
        /*0004*/ 	.word	index@(_Z21hardshrink_f16_kernelPK6__halfPS_i)
        /*0008*/ 	.word	0x0000000a


	//----- nvinfo : EIATTR_FRAME_SIZE
	.align		4
.L_1:
        /*000c*/ 	.byte	0x04, 0x11
        /*000e*/ 	.short	(.L_3 - .L_2)
	.align		4
.L_2:
        /*0010*/ 	.word	index@(_Z21hardshrink_f16_kernelPK6__halfPS_i)
        /*0014*/ 	.word	0x00000000


	//----- nvinfo : EIATTR_REGCOUNT
	.align		4
.L_3:
        /*0018*/ 	.byte	0x04, 0x2f
        /*001a*/ 	.short	(.L_5 - .L_4)
	.align		4
.L_4:
        /*001c*/ 	.word	index@(_Z23hardshrink_f16x8_kernelPK6__halfPS_i)
        /*0020*/ 	.word	0x0000001c


	//----- nvinfo : EIATTR_FRAME_SIZE
	.align		4
.L_5:
        /*0024*/ 	.byte	0x04, 0x11
        /*0026*/ 	.short	(.L_7 - .L_6)
	.align		4
.L_6:
        /*0028*/ 	.word	index@(_Z23hardshrink_f16x8_kernelPK6__halfPS_i)
        /*002c*/ 	.word	0x00000010


	//----- nvinfo : EIATTR_MIN_STACK_SIZE
	.align		4
.L_7:
        /*0030*/ 	.byte	0x04, 0x12
        /*0032*/ 	.short	(.L_9 - .L_8)
	.align		4
.L_8:
        /*0034*/ 	.word	index@(_Z23hardshrink_f16x8_kernelPK6__halfPS_i)
        /*0038*/ 	.word	0x00000010


	//----- nvinfo : EIATTR_MIN_STACK_SIZE
	.align		4
.L_9:
        /*003c*/ 	.byte	0x04, 0x12
        /*003e*/ 	.short	(.L_11 - .L_10)
	.align		4
.L_10:
        /*0040*/ 	.word	index@(_Z21hardshrink_f16_kernelPK6__halfPS_i)
        /*0044*/ 	.word	0x00000000
.L_11:


//--------------------- .nv.compat                --------------------------
	.section	.nv.compat,"",@"SHT_CUDA_COMPAT_INFO"
	.align	4
        /*0000*/ 	.byte	0x02, 0x09, 0x00, 0x00, 0x02, 0x02, 0x01, 0x00, 0x02, 0x05, 0x05, 0x00, 0x03, 0x07, 0x01, 0x01
        /*0010*/ 	.byte	0x02, 0x03, 0x00, 0x00, 0x02, 0x06, 0x01, 0x00, 0x04, 0x0b, 0x08, 0x00, 0x09, 0x00, 0x00, 0x00
        /*0020*/ 	.byte	0x00, 0x00, 0x00, 0x00


//--------------------- .nv.info._Z23hardshrink_f16x8_kernelPK6__halfPS_i --------------------------
	.section	.nv.info._Z23hardshrink_f16x8_kernelPK6__halfPS_i,"",@"SHT_CUDA_INFO"
	.sectionflags	@""
	.align	4


	//----- nvinfo : EIATTR_CUDA_API_VERSION
	.align		4
        /*0000*/ 	.byte	0x04, 0x37
        /*0002*/ 	.short	(.L_13 - .L_12)
.L_12:
        /*0004*/ 	.word	0x00000082


	//----- nvinfo : EIATTR_KPARAM_INFO
	.align		4
.L_13:
        /*0008*/ 	.byte	0x04, 0x17
        /*000a*/ 	.short	(.L_15 - .L_14)
.L_14:
        /*000c*/ 	.word	0x00000000
        /*0010*/ 	.short	0x0002
        /*0012*/ 	.short	0x0010
        /*0014*/ 	.byte	0x00, 0xf0, 0x11, 0x00


	//----- nvinfo : EIATTR_KPARAM_INFO
	.align		4
.L_15:
        /*0018*/ 	.byte	0x04, 0x17
        /*001a*/ 	.short	(.L_17 - .L_16)
.L_16:
        /*001c*/ 	.word	0x00000000
        /*0020*/ 	.short	0x0001
        /*0022*/ 	.short	0x0008
        /*0024*/ 	.byte	0x00, 0xf5, 0x21, 0x00


	//----- nvinfo : EIATTR_KPARAM_INFO
	.align		4
.L_17:
        /*0028*/ 	.byte	0x04, 0x17
        /*002a*/ 	.short	(.L_19 - .L_18)
.L_18:
        /*002c*/ 	.word	0x00000000
        /*0030*/ 	.short	0x0000
        /*0032*/ 	.short	0x0000
        /*0034*/ 	.byte	0x00, 0xf5, 0x21, 0x00


	//----- nvinfo : EIATTR_SPARSE_MMA_MASK
	.align		4
.L_19:
        /*0038*/ 	.byte	0x03, 0x50
        /*003a*/ 	.short	0x0000


	//----- nvinfo : EIATTR_MAXREG_COUNT
	.align		4
        /*003c*/ 	.byte	0x03, 0x1b
        /*003e*/ 	.short	0x00ff


	//----- nvinfo : EIATTR_MERCURY_ISA_VERSION
	.align		4
        /*0040*/ 	.byte	0x03, 0x5f
        /*0042*/ 	.short	0x0101


	//----- nvinfo : EIATTR_VRC_CTA_INIT_COUNT
	.align		4
        /*0044*/ 	.byte	0x02, 0x4a
	.zero		1
	.zero		1


	//----- nvinfo : EIATTR_EXIT_INSTR_OFFSETS
	.align		4
        /*0048*/ 	.byte	0x04, 0x1c
        /*004a*/ 	.short	(.L_21 - .L_20)


	//   ....[0]....
.L_20:
        /*004c*/ 	.word	0x00000400


	//   ....[1]....
        /*0050*/ 	.word	0x00000460


	//   ....[2]....
        /*0054*/ 	.word	0x00000b50


	//   ....[3]....
        /*0058*/ 	.word	0x00000c20


	//----- nvinfo : EIATTR_CRS_STACK_SIZE
	.align		4
.L_21:
        /*005c*/ 	.byte	0x04, 0x1e
        /*005e*/ 	.short	(.L_23 - .L_22)
.L_22:
        /*0060*/ 	.word	0x00000000


	//----- nvinfo : EIATTR_CBANK_PARAM_SIZE
	.align		4
.L_23:
        /*0064*/ 	.byte	0x03, 0x19
        /*0066*/ 	.short	0x0014


	//----- nvinfo : EIATTR_PARAM_CBANK
	.align		4
        /*0068*/ 	.byte	0x04, 0x0a
        /*006a*/ 	.short	(.L_25 - .L_24)
	.align		4
.L_24:
        /*006c*/ 	.word	index@(.nv.constant0._Z23hardshrink_f16x8_kernelPK6__halfPS_i)
        /*0070*/ 	.short	0x0380
        /*0072*/ 	.short	0x0014


	//----- nvinfo : EIATTR_SW_WAR
	.align		4
.L_25:
        /*0074*/ 	.byte	0x04, 0x36
        /*0076*/ 	.short	(.L_27 - .L_26)
.L_26:
        /*0078*/ 	.word	0x00000008
.L_27:


//--------------------- .nv.info._Z21hardshrink_f16_kernelPK6__halfPS_i --------------------------
	.section	.nv.info._Z21hardshrink_f16_kernelPK6__halfPS_i,"",@"SHT_CUDA_INFO"
	.sectionflags	@""
	.align	4


	//----- nvinfo : EIATTR_CUDA_API_VERSION
	.align		4
        /*0000*/ 	.byte	0x04, 0x37
        /*0002*/ 	.short	(.L_29 - .L_28)
.L_28:
        /*0004*/ 	.word	0x00000082


	//----- nvinfo : EIATTR_KPARAM_INFO
	.align		4
.L_29:
        /*0008*/ 	.byte	0x04, 0x17
        /*000a*/ 	.short	(.L_31 - .L_30)
.L_30:
        /*000c*/ 	.word	0x00000000
        /*0010*/ 	.short	0x0002
        /*0012*/ 	.short	0x0010
        /*0014*/ 	.byte	0x00, 0xf0, 0x11, 0x00


	//----- nvinfo : EIATTR_KPARAM_INFO
	.align		4
.L_31:
        /*0018*/ 	.byte	0x04, 0x17
        /*001a*/ 	.short	(.L_33 - .L_32)
.L_32:
        /*001c*/ 	.word	0x00000000
        /*0020*/ 	.short	0x0001
        /*0022*/ 	.short	0x0008
        /*0024*/ 	.byte	0x00, 0xf5, 0x21, 0x00


	//----- nvinfo : EIATTR_KPARAM_INFO
	.align		4
.L_33:
        /*0028*/ 	.byte	0x04, 0x17
        /*002a*/ 	.short	(.L_35 - .L_34)
.L_34:
        /*002c*/ 	.word	0x00000000
        /*0030*/ 	.short	0x0000
        /*0032*/ 	.short	0x0000
        /*0034*/ 	.byte	0x00, 0xf5, 0x21, 0x00


	//----- nvinfo : EIATTR_SPARSE_MMA_MASK
	.align		4
.L_35:
        /*0038*/ 	.byte	0x03, 0x50
        /*003a*/ 	.short	0x0000


	//----- nvinfo : EIATTR_MAXREG_COUNT
	.align		4
        /*003c*/ 	.byte	0x03, 0x1b
        /*003e*/ 	.short	0x00ff


	//----- nvinfo : EIATTR_MERCURY_ISA_VERSION
	.align		4
        /*0040*/ 	.byte	0x03, 0x5f
        /*0042*/ 	.short	0x0101


	//----- nvinfo : EIATTR_VRC_CTA_INIT_COUNT
	.align		4
        /*0044*/ 	.byte	0x02, 0x4a
	.zero		1
	.zero		1


	//----- nvinfo : EIATTR_EXIT_INSTR_OFFSETS
	.align		4
        /*0048*/ 	.byte	0x04, 0x1c
        /*004a*/ 	.short	(.L_37 - .L_36)


	//   ....[0]....
.L_36:
        /*004c*/ 	.word	0x00000070


	//   ....[1]....
        /*0050*/ 	.word	0x00000140


	//----- nvinfo : EIATTR_CBANK_PARAM_SIZE
	.align		4
.L_37:
        /*0054*/ 	.byte	0x03, 0x19
        /*0056*/ 	.short	0x0014


	//----- nvinfo : EIATTR_PARAM_CBANK
	.align		4
        /*0058*/ 	.byte	0x04, 0x0a
        /*005a*/ 	.short	(.L_39 - .L_38)
	.align		4
.L_38:
        /*005c*/ 	.word	index@(.nv.constant0._Z21hardshrink_f16_kernelPK6__halfPS_i)
        /*0060*/ 	.short	0x0380
        /*0062*/ 	.short	0x0014


	//----- nvinfo : EIATTR_SW_WAR
	.align		4
.L_39:
        /*0064*/ 	.byte	0x04, 0x36
        /*0066*/ 	.short	(.L_41 - .L_40)
.L_40:
        /*0068*/ 	.word	0x00000008
.L_41:


//--------------------- .nv.callgraph             --------------------------
	.section	.nv.callgraph,"",@"SHT_CUDA_CALLGRAPH"
	.align	4
	.sectionentsize	8
	.align		4
        /*0000*/ 	.word	0x00000000
	.align		4
        /*0004*/ 	.word	0xffffffff
	.align		4
        /*0008*/ 	.word	0x00000000
	.align		4
        /*000c*/ 	.word	0xfffffffe
	.align		4
        /*0010*/ 	.word	0x00000000
	.align		4
        /*0014*/ 	.word	0xfffffffd
	.align		4
        /*0018*/ 	.word	0x00000000
	.align		4
        /*001c*/ 	.word	0xfffffffc


//--------------------- .text._Z23hardshrink_f16x8_kernelPK6__halfPS_i --------------------------
	.section	.text._Z23hardshrink_f16x8_kernelPK6__halfPS_i,"ax",@progbits
	.align	128
        .global         _Z23hardshrink_f16x8_kernelPK6__halfPS_i
        .type           _Z23hardshrink_f16x8_kernelPK6__halfPS_i,@function
        .size           _Z23hardshrink_f16x8_kernelPK6__halfPS_i,(.L_x_13 - _Z23hardshrink_f16x8_kernelPK6__halfPS_i)
        .other          _Z23hardshrink_f16x8_kernelPK6__halfPS_i,@"STO_CUDA_ENTRY STV_DEFAULT"
_Z23hardshrink_f16x8_kernelPK6__halfPS_i:
.text._Z23hardshrink_f16x8_kernelPK6__halfPS_i:
[----:B------:R-:W0:Y:S01]  /*0000*/  LDC R1, c[0x0][0x37c] ;  /* 0x0000df00ff017b82 */ /* 0x000e220000000800 */
[----:B------:R-:W1:Y:S07]  /*0010*/  S2R R5, SR_TID.X ;  /* 0x0000000000057919 */ /* 0x000e6e0000002100 */
[----:B------:R-:W1:Y:S01]  /*0020*/  S2UR UR4, SR_CTAID.X ;  /* 0x00000000000479c3 */ /* 0x000e620000002500 */
[----:B------:R-:W2:Y:S01]  /*0030*/  LDCU.64 UR6, c[0x0][0x358] ;  /* 0x00006b00ff0677ac */ /* 0x000ea20008000a00 */
[----:B0-----:R-:W-:-:S06]  /*0040*/  VIADD R1, R1, 0xfffffff0 ;  /* 0xfffffff001017836 */ /* 0x001fcc0000000000 */
[----:B------:R-:W1:Y:S08]  /*0050*/  LDC R8, c[0x0][0x360] ;  /* 0x0000d800ff087b82 */ /* 0x000e700000000800 */
[----:B------:R-:W0:Y:S01]  /*0060*/  LDC.64 R2, c[0x0][0x380] ;  /* 0x0000e000ff027b82 */ /* 0x000e220000000a00 */
[----:B-1----:R-:W-:-:S04]  /*0070*/  IMAD R8, R8, UR4, R5 ;  /* 0x0000000408087c24 */ /* 0x002fc8000f8e0205 */
[----:B------:R-:W-:-:S04]  /*0080*/  IMAD.SHL.U32 R8, R8, 0x8, RZ ;  /* 0x0000000808087824 */ /* 0x000fc800078e00ff */
[----:B0-----:R-:W-:-:S05]  /*0090*/  IMAD.WIDE R2, R8, 0x2, R2 ;  /* 0x0000000208027825 */ /* 0x001fca00078e0202 */
[----:B--2---:R-:W2:Y:S04]  /*00a0*/  LDG.E R0, desc[UR6][R2.64] ;  /* 0x0000000602007981 */ /* 0x004ea8000c1e1900 */
[----:B------:R-:W3:Y:S04]  /*00b0*/  LDG.E R4, desc[UR6][R2.64+0x4] ;  /* 0x0000040602047981 */ /* 0x000ee8000c1e1900 */
[----:B------:R-:W4:Y:S04]  /*00c0*/  LDG.E R5, desc[UR6][R2.64+0x8] ;  /* 0x0000080602057981 */ /* 0x000f28000c1e1900 */
[----:B------:R-:W5:Y:S01]  /*00d0*/  LDG.E R6, desc[UR6][R2.64+0xc] ;  /* 0x00000c0602067981 */ /* 0x000f62000c1e1900 */
[----:B--2---:R-:W-:-:S02]  /*00e0*/  HSETP2.GT.AND P0, PT, R0.H0_H0, 0.5, 0.5, PT ;  /* 0x3800380000007434 */ /* 0x004fc40003f04800 */
[----:B------:R-:W-:Y:S02]  /*00f0*/  HSETP2.GEU.AND P1, PT, R0.H0_H0, -0.5, -0.5, PT ;  /* 0xb800b80000007434 */ /* 0x000fe40003f2e800 */
[--C-:B---3--:R-:W-:Y:S02]  /*0100*/  PRMT R10, R10, 0x5410, R4.reuse ;  /* 0x000054100a0a7816 */ /* 0x108fe40000000004 */
[C---:B------:R-:W-:Y:S02]  /*0110*/  PRMT R4, R0.reuse, 0x7610, R4 ;  /* 0x0000761000047816 */ /* 0x040fe40000000004 */
[----:B------:R-:W-:Y:S02]  /*0120*/  PLOP3.LUT P3, PT, P0, P1, PT, 0xf2, 0x2f ;  /* 0x00000000002f781c */ /* 0x000fe40000763e72 */
[----:B------:R-:W-:Y:S02]  /*0130*/  PRMT R10, R0, 0x7632, R10 ;  /* 0x00007632000a7816 */ /* 0x000fe4000000000a */
[----:B----4-:R-:W-:-:S02]  /*0140*/  PRMT R11, R11, 0x5410, R5 ;  /* 0x000054100b0b7816 */ /* 0x010fc40000000005 */
[----:B-----5:R-:W-:Y:S02]  /*0150*/  PRMT R7, R7, 0x7610, R6 ;  /* 0x0000761007077816 */ /* 0x020fe40000000006 */
[C---:B------:R-:W-:Y:S02]  /*0160*/  HSETP2.GEU.AND P2, P0, R10.reuse, -0.5, -0.5, PT ;  /* 0xb800b8000a007434 */ /* 0x040fe4000384e000 */
[----:B------:R-:W-:Y:S02]  /*0170*/  HSETP2.GT.AND P1, P6, R10, 0.5, 0.5, PT ;  /* 0x380038000a007434 */ /* 0x000fe40003e24000 */
[----:B------:R-:W-:Y:S02]  /*0180*/  PRMT R11, R4, 0x7632, R11 ;  /* 0x00007632040b7816 */ /* 0x000fe4000000000b */
[----:B------:R-:W-:Y:S02]  /*0190*/  @!P3 PRMT R4, RZ, 0x7610, R4 ;  /* 0x00007610ff04b816 */ /* 0x000fe40000000004 */
[----:B------:R-:W-:-:S02]  /*01a0*/  PLOP3.LUT P1, PT, P1, P2, PT, 0xf2, 0x2f ;  /* 0x00000000002f781c */ /* 0x000fc40000f25e72 */
[C---:B------:R-:W-:Y:S02]  /*01b0*/  HSETP2.GEU.AND P4, P3, R11.reuse, -0.5, -0.5, PT ;  /* 0xb800b8000b007434 */ /* 0x040fe40003b8e000 */
[----:B------:R-:W-:Y:S02]  /*01c0*/  HSETP2.GT.AND P5, P2, R11, 0.5, 0.5, PT ;  /* 0x380038000b007434 */ /* 0x000fe40003aa4000 */
[----:B------:R-:W-:Y:S02]  /*01d0*/  PLOP3.LUT P0, PT, P6, P0, PT, 0xf2, 0x2f ;  /* 0x00000000002f781c */ /* 0x000fe40003701e72 */
[C---:B------:R-:W-:Y:S02]  /*01e0*/  HSETP2.GT.AND P6, PT, R7.reuse.H1_H1, 0.5, 0.5, PT ;  /* 0x3800380007007434 */ /* 0x040fe40003fc4c00 */
[----:B------:R-:W-:Y:S02]  /*01f0*/  PLOP3.LUT P4, PT, P5, P4, PT, 0xf2, 0x2f ;  /* 0x00000000002f781c */ /* 0x000fe40002f89e72 */
[----:B------:R-:W-:-:S02]  /*0200*/  HSETP2.GEU.AND P5, PT, R7.H1_H1, -0.5, -0.5, PT ;  /* 0xb800b80007007434 */ /* 0x000fc40003faec00 */
[----:B------:R-:W-:Y:S02]  /*0210*/  PRMT R6, R6, 0x7610, R5 ;  /* 0x0000761006067816 */ /* 0x000fe40000000005 */
[----:B------:R-:W-:Y:S02]  /*0220*/  P2R R3, PR, RZ, 0x2 ;  /* 0x00000002ff037803 */ /* 0x000fe40000000000 */
[----:B------:R-:W-:Y:S02]  /*0230*/  PLOP3.LUT P6, PT, P6, P5, PT, 0xf2, 0x2f ;  /* 0x00000000002f781c */ /* 0x000fe400037cbe72 */
[C---:B------:R-:W-:Y:S02]  /*0240*/  PRMT R7, R6.reuse, 0x7610, R7 ;  /* 0x0000761006077816 */ /* 0x040fe40000000007 */
[----:B------:R-:W-:Y:S02]  /*0250*/  PLOP3.LUT P3, PT, P2, P3, PT, 0xf2, 0x2f ;  /* 0x00000000002f781c */ /* 0x000fe40001767e72 */
[----:B------:R-:W-:-:S02]  /*0260*/  PRMT R2, R6, 0x5432, R7 ;  /* 0x0000543206027816 */ /* 0x000fc40000000007 */
[----:B------:R-:W-:Y:S02]  /*0270*/  @!P0 PRMT R10, R10, 0x5410, RZ ;  /* 0x000054100a0a8816 */ /* 0x000fe400000000ff */
[----:B------:R-:W-:Y:S02]  /*0280*/  @!P4 PRMT R4, R4, 0x5410, RZ ;  /* 0x000054100404c816 */ /* 0x000fe400000000ff */
[C---:B------:R-:W-:Y:S02]  /*0290*/  HSETP2.GEU.AND P5, P2, R2.reuse, -0.5, -0.5, PT ;  /* 0xb800b80002007434 */ /* 0x040fe40003aae000 */
[----:B------:R-:W-:Y:S02]  /*02a0*/  @!P6 PRMT R7, R7, 0x5410, RZ ;  /* 0x000054100707e816 */ /* 0x000fe400000000ff */
[----:B------:R-:W-:Y:S02]  /*02b0*/  HSETP2.GT.AND P1, P6, R2, 0.5, 0.5, PT ;  /* 0x3800380002007434 */ /* 0x000fe40003e24000 */
[----:B------:R-:W-:-:S03]  /*02c0*/  @!P3 PRMT R11, R11, 0x5410, RZ ;  /* 0x000054100b0bb816 */ /* 0x000fc600000000ff */
[----:B------:R-:W-:Y:S02]  /*02d0*/  PLOP3.LUT P5, PT, P1, P5, PT, 0xf2, 0x2f ;  /* 0x00000000002f781c */ /* 0x000fe40000fabe72 */
[----:B------:R-:W-:Y:S02]  /*02e0*/  ISETP.NE.AND P1, PT, R3, RZ, PT ;  /* 0x000000ff0300720c */ /* 0x000fe40003f25270 */
[----:B------:R-:W0:Y:S01]  /*02f0*/  LDC R3, c[0x0][0x390] ;  /* 0x0000e400ff037b82 */ /* 0x000e220000000800 */
[----:B------:R-:W-:-:S08]  /*0300*/  PLOP3.LUT P2, PT, P6, P2, PT, 0xf2, 0x2f ;  /* 0x00000000002f781c */ /* 0x000fd00003745e72 */
[----:B------:R-:W-:Y:S02]  /*0310*/  @!P5 PRMT R6, R6, 0x5410, RZ ;  /* 0x000054100606d816 */ /* 0x000fe400000000ff */
[----:B------:R-:W-:-:S03]  /*0320*/  @!P1 PRMT R0, R0, 0x5410, RZ ;  /* 0x0000541000009816 */ /* 0x000fc600000000ff */
[----:B------:R-:W-:Y:S01]  /*0330*/  @!P2 PRMT R7, RZ, 0x7610, R7 ;  /* 0x00007610ff07a816 */ /* 0x000fe20000000007 */
[----:B0-----:R-:W-:-:S05]  /*0340*/  IMAD.IADD R14, R3, 0x1, -R8 ;  /* 0x00000001030e7824 */ /* 0x001fca00078e0a08 */
[----:B------:R-:W-:-:S13]  /*0350*/  ISETP.GE.AND P1, PT, R14, 0x8, PT ;  /* 0x000000080e00780c */ /* 0x000fda0003f26270 */
[----:B------:R-:W-:Y:S05]  /*0360*/  @!P1 BRA `(.L_x_0) ;  /* 0x0000000000289947 */ /* 0x000fea0003800000 */
[----:B------:R-:W0:Y:S01]  /*0370*/  LDC.64 R2, c[0x0][0x388] ;  /* 0x0000e200ff027b82 */ /* 0x000e220000000a00 */
[----:B------:R-:W-:Y:S02]  /*0380*/  PRMT R0, R4, 0x7610, R0 ;  /* 0x0000761004007816 */ /* 0x000fe40000000000 */
[----:B------:R-:W-:Y:S02]  /*0390*/  PRMT R4, R10, 0x7632, R4 ;  /* 0x000076320a047816 */ /* 0x000fe40000000004 */
[----:B------:R-:W-:Y:S01]  /*03a0*/  PRMT R6, R11, 0x7632, R6 ;  /* 0x000076320b067816 */ /* 0x000fe20000000006 */
[----:B0-----:R-:W-:-:S05]  /*03b0*/  IMAD.WIDE R8, R8, 0x2, R2 ;  /* 0x0000000208087825 */ /* 0x001fca00078e0202 */
[----:B------:R-:W-:Y:S04]  /*03c0*/  STG.E desc[UR6][R8.64], R0 ;  /* 0x0000000008007986 */ /* 0x000fe8000c101906 */
[----:B------:R-:W-:Y:S04]  /*03d0*/  STG.E desc[UR6][R8.64+0x4], R4 ;  /* 0x0000040408007986 */ /* 0x000fe8000c101906 */
[----:B------:R-:W-:Y:S04]  /*03e0*/  STG.E desc[UR6][R8.64+0x8], R6 ;  /* 0x0000080608007986 */ /* 0x000fe8000c101906 */
[----:B------:R-:W-:Y:S01]  /*03f0*/  STG.E desc[UR6][R8.64+0xc], R7 ;  /* 0x00000c0708007986 */ /* 0x000fe2000c101906 */
[----:B------:R-:W-:Y:S05]  /*0400*/  EXIT ;  /* 0x000000000000794d */ /* 0x000fea0003800000 */
.L_x_0:
[----:B------:R-:W-:Y:S02]  /*0410*/  ISETP.GE.AND P0, PT, R14, 0x1, PT ;  /* 0x000000010e00780c */ /* 0x000fe40003f06270 */
[----:B------:R-:W-:Y:S02]  /*0420*/  PRMT R5, R10, 0x7632, R4 ;  /* 0x000076320a057816 */ /* 0x000fe40000000004 */
[----:B------:R-:W-:Y:S02]  /*0430*/  PRMT R6, R11, 0x7632, R6 ;  /* 0x000076320b067816 */ /* 0x000fe40000000006 */
[----:B------:R-:W-:-:S05]  /*0440*/  PRMT R4, R4, 0x7610, R0 ;  /* 0x0000761004047816 */ /* 0x000fca0000000000 */
[----:B------:R0:W-:Y:S02]  /*0450*/  STL.128 [R1], R4 ;  /* 0x0000000401007387 */ /* 0x0001e40000100c00 */
[----:B------:R-:W-:Y:S05]  /*0460*/  @!P0 EXIT ;  /* 0x000000000000894d */ /* 0x000fea0003800000 */
[----:B------:R-:W-:Y:S01]  /*0470*/  IMAD.IADD R0, R8, 0x1, -R3 ;  /* 0x0000000108007824 */ /* 0x000fe200078e0a03 */
[----:B------:R-:W-:Y:S01]  /*0480*/  BSSY.RECONVERGENT B1, `(.L_x_1) ;  /* 0x000006b000017945 */ /* 0x000fe20003800200 */
[----:B------:R-:W-:Y:S01]  /*0490*/  LOP3.LUT R9, R3, 0x3, RZ, 0xc0, !PT ;  /* 0x0000000303097812 */ /* 0x000fe200078ec0ff */
[----:B------:R-:W-:Y:S02]  /*04a0*/  IMAD.MOV.U32 R10, RZ, RZ, RZ ;  /* 0x000000ffff0a7224 */ /* 0x000fe400078e00ff */
[----:B------:R-:W-:-:S13]  /*04b0*/  ISETP.GT.U32.AND P0, PT, R0, -0x4, PT ;  /* 0xfffffffc0000780c */ /* 0x000fda0003f04070 */
[----:B------:R-:W-:Y:S05]  /*04c0*/  @P0 BRA `(.L_x_2) ;  /* 0x0000000400980947 */ /* 0x000fea0003800000 */
[----:B------:R-:W1:Y:S01]  /*04d0*/  LDCU.64 UR4, c[0x0][0x388] ;  /* 0x00007100ff0477ac */ /* 0x000e620008000a00 */
[--C-:B------:R-:W-:Y:S01]  /*04e0*/  IADD3 R12, PT, PT, R8, -R3, R9.reuse ;  /* 0x80000003080c7210 */ /* 0x100fe20007ffe009 */
[----:B------:R-:W-:Y:S01]  /*04f0*/  BSSY.RELIABLE B0, `(.L_x_3) ;  /* 0x0000056000007945 */ /* 0x000fe20003800100 */
[----:B------:R-:W-:Y:S02]  /*0500*/  IMAD.IADD R10, R14, 0x1, -R9 ;  /* 0x000000010e0a7824 */ /* 0x000fe400078e0a09 */
[----:B------:R-:W-:Y:S01]  /*0510*/  ISETP.GE.AND P0, PT, R12, RZ, PT ;  /* 0x000000ff0c00720c */ /* 0x000fe20003f06270 */
[----:B------:R-:W-:Y:S02]  /*0520*/  IMAD.MOV.U32 R11, RZ, RZ, R8 ;  /* 0x000000ffff0b7224 */ /* 0x000fe400078e0008 */
[----:B------:R-:W-:Y:S01]  /*0530*/  IMAD.MOV.U32 R0, RZ, RZ, R1 ;  /* 0x000000ffff007224 */ /* 0x000fe200078e0001 */
[----:B-1----:R-:W-:-:S04]  /*0540*/  UIADD3 UR4, UP0, UPT, UR4, 0x4, URZ ;  /* 0x0000000404047890 */ /* 0x002fc8000ff1e0ff */
[----:B------:R-:W-:Y:S02]  /*0550*/  UIADD3.X UR5, UPT, UPT, URZ, UR5, URZ, UP0, !UPT ;  /* 0x00000005ff057290 */ /* 0x000fe400087fe4ff */
[----:B------:R-:W-:-:S04]  /*0560*/  IMAD.U32 R2, RZ, RZ, UR4 ;  /* 0x00000004ff027e24 */ /* 0x000fc8000f8e00ff */
[----:B------:R-:W-:Y:S01]  /*0570*/  IMAD.U32 R3, RZ, RZ, UR5 ;  /* 0x00000005ff037e24 */ /* 0x000fe2000f8e00ff */
[----:B------:R-:W-:Y:S06]  /*0580*/  @P0 BRA `(.L_x_4) ;  /* 0x0000000400300947 */ /* 0x000fec0003800000 */
[----:B0-----:R-:W-:Y:S01]  /*0590*/  IMAD.MOV R4, RZ, RZ, -R12 ;  /* 0x000000ffff047224 */ /* 0x001fe200078e0a0c */
[----:B------:R-:W-:Y:S01]  /*05a0*/  BSSY.RECONVERGENT B2, `(.L_x_5) ;  /* 0x000002d000027945 */ /* 0x000fe20003800200 */
[----:B------:R-:W-:-:S03]  /*05b0*/  PLOP3.LUT P0, PT, PT, PT, PT, 0x80, 0x8 ;  /* 0x000000000008781c */ /* 0x000fc60003f0f070 */
[----:B------:R-:W-:-:S13]  /*05c0*/  ISETP.GT.AND P1, PT, R4, 0xc, PT ;  /* 0x0000000c0400780c */ /* 0x000fda0003f24270 */
[----:B------:R-:W-:Y:S05]  /*05d0*/  @!P1 BRA `(.L_x_6) ;  /* 0x0000000000a49947 */ /* 0x000fea0003800000 */
[----:B------:R-:W-:-:S13]  /*05e0*/  PLOP3.LUT P0, PT, PT, PT, PT, 0x8, 0x80 ;  /* 0x000000000080781c */ /* 0x000fda0003f0e170 */
.L_x_7:
[----:B-1----:R-:W2:Y:S04]  /*05f0*/  LDL.64 R20, [R0] ;  /* 0x0000000000147983 */ /* 0x002ea80000100a00 */
[----:B------:R-:W3:Y:S04]  /*0600*/  LDL.64 R14, [R0+0x8] ;  /* 0x00000800000e7983 */ /* 0x000ee80000100a00 */
[----:B------:R-:W4:Y:S04]  /*0610*/  LDL.64 R4, [R0+0x10] ;  /* 0x0000100000047983 */ /* 0x000f280000100a00 */
[----:B------:R0:W5:Y:S01]  /*0620*/  LDL.64 R6, [R0+0x18] ;  /* 0x0000180000067983 */ /* 0x0001620000100a00 */
[----:B------:R-:W-:-:S04]  /*0630*/  IMAD.WIDE R16, R11, 0x2, R2 ;  /* 0x000000020b107825 */ /* 0x000fc800078e0202 */
[C---:B------:R-:W-:Y:S02]  /*0640*/  VIADD R19, R11.reuse, 0x4 ;  /* 0x000000040b137836 */ /* 0x040fe40000000000 */
[----:B------:R-:W-:Y:S02]  /*0650*/  VIADD R23, R11, 0x8 ;  /* 0x000000080b177836 */ /* 0x000fe40000000000 */
[----:B------:R-:W-:-:S04]  /*0660*/  IMAD.WIDE R18, R19, 0x2, R2 ;  /* 0x0000000213127825 */ /* 0x000fc800078e0202 */
[----:B------:R-:W-:-:S04]  /*0670*/  IMAD.WIDE R22, R23, 0x2, R2 ;  /* 0x0000000217167825 */ /* 0x000fc800078e0202 */
[----:B------:R-:W-:Y:S02]  /*0680*/  VIADD R12, R12, 0x10 ;  /* 0x000000100c0c7836 */ /* 0x000fe40000000000 */
[----:B0-----:R-:W-:-:S03]  /*0690*/  VIADD R0, R0, 0x20 ;  /* 0x0000002000007836 */ /* 0x001fc60000000000 */
[----:B------:R-:W-:Y:S02]  /*06a0*/  ISETP.GE.AND P1, PT, R12, -0xc, PT ;  /* 0xfffffff40c00780c */ /* 0x000fe40003f26270 */
[----:B--2---:R-:W-:Y:S01]  /*06b0*/  PRMT R13, R20, 0x7632, R13 ;  /* 0x00007632140d7816 */ /* 0x004fe2000000000d */
[----:B------:R4:W-:Y:S01]  /*06c0*/  STG.E.U16 desc[UR6][R16.64+-0x4], R20 ;  /* 0xfffffc1410007986 */ /* 0x0009e2000c101506 */
[----:B------:R-:W-:Y:S02]  /*06d0*/  PRMT R24, R21, 0x7632, R24 ;  /* 0x0000763215187816 */ /* 0x000fe40000000018 */
[----:B---3--:R-:W-:Y:S01]  /*06e0*/  PRMT R25, R15, 0x7632, R25 ;  /* 0x000076320f197816 */ /* 0x008fe20000000019 */
[----:B------:R-:W-:Y:S04]  /*06f0*/  STG.E.U16 desc[UR6][R16.64], R21 ;  /* 0x0000001510007986 */ /* 0x000fe8000c101506 */
[----:B------:R0:W-:Y:S04]  /*0700*/  STG.E.U16 desc[UR6][R16.64+-0x2], R13 ;  /* 0xfffffe0d10007986 */ /* 0x0001e8000c101506 */
[----:B------:R1:W-:Y:S01]  /*0710*/  STG.E.U16 desc[UR6][R16.64+0x2], R24 ;  /* 0x0000021810007986 */ /* 0x0003e2000c101506 */
[----:B----4-:R-:W-:-:S03]  /*0720*/  PRMT R20, R5, 0x7632, R20 ;  /* 0x0000763205147816 */ /* 0x010fc60000000014 */
[----:B------:R5:W-:Y:S01]  /*0730*/  STG.E.U16 desc[UR6][R18.64+-0x4], R14 ;  /* 0xfffffc0e12007986 */ /* 0x000be2000c101506 */
[----:B0-----:R-:W-:-:S03]  /*0740*/  VIADD R13, R11, 0xc ;  /* 0x0000000c0b0d7836 */ /* 0x001fc60000000000 */
[----:B------:R-:W-:Y:S01]  /*0750*/  STG.E.U16 desc[UR6][R18.64], R15 ;  /* 0x0000000f12007986 */ /* 0x000fe2000c101506 */
[----:B------:R-:W-:Y:S01]  /*0760*/  VIADD R11, R11, 0x10 ;  /* 0x000000100b0b7836 */ /* 0x000fe20000000000 */
[----:B-1----:R-:W-:Y:S02]  /*0770*/  PRMT R17, R14, 0x7632, R17 ;  /* 0x000076320e117816 */ /* 0x002fe40000000011 */
[----:B------:R-:W-:Y:S01]  /*0780*/  STG.E.U16 desc[UR6][R18.64+0x2], R25 ;  /* 0x0000021912007986 */ /* 0x000fe2000c101506 */
[----:B-----5:R-:W-:-:S03]  /*0790*/  PRMT R14, R7, 0x7632, R14 ;  /* 0x00007632070e7816 */ /* 0x020fc6000000000e */
[----:B------:R0:W-:Y:S04]  /*07a0*/  STG.E.U16 desc[UR6][R18.64+-0x2], R17 ;  /* 0xfffffe1112007986 */ /* 0x0001e8000c101506 */
[----:B------:R1:W-:Y:S04]  /*07b0*/  STG.E.U16 desc[UR6][R22.64+-0x4], R4 ;  /* 0xfffffc0416007986 */ /* 0x0003e8000c101506 */
[----:B------:R1:W-:Y:S01]  /*07c0*/  STG.E.U16 desc[UR6][R22.64], R5 ;  /* 0x0000000516007986 */ /* 0x0003e2000c101506 */
[----:B0-----:R-:W-:Y:S01]  /*07d0*/  PRMT R19, R4, 0x7632, R19 ;  /* 0x0000763204137816 */ /* 0x001fe20000000013 */
[----:B------:R-:W-:Y:S01]  /*07e0*/  IMAD.WIDE R16, R13, 0x2, R2 ;  /* 0x000000020d107825 */ /* 0x000fe200078e0202 */
[----:B------:R-:W-:Y:S01]  /*07f0*/  PRMT R13, R6, 0x7632, R13 ;  /* 0x00007632060d7816 */ /* 0x000fe2000000000d */
[----:B------:R1:W-:Y:S04]  /*0800*/  STG.E.U16 desc[UR6][R22.64+0x2], R20 ;  /* 0x0000021416007986 */ /* 0x0003e8000c101506 */
[----:B------:R1:W-:Y:S04]  /*0810*/  STG.E.U16 desc[UR6][R22.64+-0x2], R19 ;  /* 0xfffffe1316007986 */ /* 0x0003e8000c101506 */
[----:B------:R1:W-:Y:S04]  /*0820*/  STG.E.U16 desc[UR6][R16.64+-0x4], R6 ;  /* 0xfffffc0610007986 */ /* 0x0003e8000c101506 */
[----:B------:R1:W-:Y:S04]  /*0830*/  STG.E.U16 desc[UR6][R16.64], R7 ;  /* 0x0000000710007986 */ /* 0x0003e8000c101506 */
[----:B------:R1:W-:Y:S04]  /*0840*/  STG.E.U16 desc[UR6][R16.64+-0x2], R13 ;  /* 0xfffffe0d10007986 */ /* 0x0003e8000c101506 */
[----:B------:R1:W-:Y:S01]  /*0850*/  STG.E.U16 desc[UR6][R16.64+0x2], R14 ;  /* 0x0000020e10007986 */ /* 0x0003e2000c101506 */
[----:B------:R-:W-:Y:S05]  /*0860*/  @!P1 BRA `(.L_x_7) ;  /* 0xfffffffc00609947 */ /* 0x000fea000383ffff */
.L_x_6:
[----:B------:R-:W-:Y:S05]  /*0870*/  BSYNC.RECONVERGENT B2 ;  /* 0x0000000000027941 */ /* 0x000fea0003800200 */
.L_x_5:
[----:B-1----:R-:W-:Y:S01]  /*0880*/  IMAD.MOV R4, RZ, RZ, -R12 ;  /* 0x000000ffff047224 */ /* 0x002fe200078e0a0c */
[----:B------:R-:W-:Y:S04]  /*0890*/  BSSY.RECONVERGENT B2, `(.L_x_8) ;  /* 0x0000018000027945 */ /* 0x000fe80003800200 */
[----:B------:R-:W-:-:S13]  /*08a0*/  ISETP.GT.AND P1, PT, R4, 0x4, PT ;  /* 0x000000040400780c */ /* 0x000fda0003f24270 */
[----:B------:R-:W-:Y:S05]  /*08b0*/  @!P1 BRA `(.L_x_9) ;  /* 0x0000000000549947 */ /* 0x000fea0003800000 */
[----:B------:R-:W2:Y:S04]  /*08c0*/  LDL.64 R16, [R0] ;  /* 0x0000000000107983 */ /* 0x000ea80000100a00 */
[----:B------:R0:W3:Y:S01]  /*08d0*/  LDL.64 R6, [R0+0x8] ;  /* 0x0000080000067983 */ /* 0x0000e20000100a00 */
[C---:B------:R-:W-:Y:S01]  /*08e0*/  VIADD R15, R11.reuse, 0x4 ;  /* 0x000000040b0f7836 */ /* 0x040fe20000000000 */
[----:B------:R-:W-:Y:S01]  /*08f0*/  PLOP3.LUT P0, PT, PT, PT, PT, 0x8, 0x80 ;  /* 0x000000000080781c */ /* 0x000fe20003f0e170 */
[----:B------:R-:W-:-:S04]  /*0900*/  IMAD.WIDE R4, R11, 0x2, R2 ;  /* 0x000000020b047825 */ /* 0x000fc800078e0202 */
[----:B------:R-:W-:-:S04]  /*0910*/  IMAD.WIDE R14, R15, 0x2, R2 ;  /* 0x000000020f0e7825 */ /* 0x000fc800078e0202 */
[----:B------:R-:W-:Y:S02]  /*0920*/  VIADD R12, R12, 0x8 ;  /* 0x000000080c0c7836 */ /* 0x000fe40000000000 */
[----:B------:R-:W-:Y:S02]  /*0930*/  VIADD R11, R11, 0x8 ;  /* 0x000000080b0b7836 */ /* 0x000fe40000000000 */
[----:B0-----:R-:W-:Y:S01]  /*0940*/  VIADD R0, R0, 0x10 ;  /* 0x0000001000007836 */ /* 0x001fe20000000000 */
[----:B--2---:R-:W-:Y:S01]  /*0950*/  PRMT R13, R16, 0x7632, R13 ;  /* 0x00007632100d7816 */ /* 0x004fe2000000000d */
[----:B------:R0:W-:Y:S01]  /*0960*/  STG.E.U16 desc[UR6][R4.64+-0x4], R16 ;  /* 0xfffffc1004007986 */ /* 0x0001e2000c101506 */
[----:B------:R-:W-:Y:S02]  /*0970*/  PRMT R18, R17, 0x7632, R18 ;  /* 0x0000763211127816 */ /* 0x000fe40000000012 */
[----:B---3--:R-:W-:Y:S01]  /*0980*/  PRMT R19, R6, 0x7632, R19 ;  /* 0x0000763206137816 */ /* 0x008fe20000000013 */
[----:B------:R0:W-:Y:S01]  /*0990*/  STG.E.U16 desc[UR6][R4.64], R17 ;  /* 0x0000001104007986 */ /* 0x0001e2000c101506 */
[----:B------:R-:W-:-:S03]  /*09a0*/  PRMT R20, R7, 0x7632, R20 ;  /* 0x0000763207147816 */ /* 0x000fc60000000014 */
[----:B------:R0:W-:Y:S04]  /*09b0*/  STG.E.U16 desc[UR6][R4.64+-0x2], R13 ;  /* 0xfffffe0d04007986 */ /* 0x0001e8000c101506 */
[----:B------:R0:W-:Y:S04]  /*09c0*/  STG.E.U16 desc[UR6][R4.64+0x2], R18 ;  /* 0x0000021204007986 */ /* 0x0001e8000c101506 */
[----:B------:R0:W-:Y:S04]  /*09d0*/  STG.E.U16 desc[UR6][R14.64+-0x4], R6 ;  /* 0xfffffc060e007986 */ /* 0x0001e8000c101506 */
[----:B------:R0:W-:Y:S04]  /*09e0*/  STG.E.U16 desc[UR6][R14.64], R7 ;  /* 0x000000070e007986 */ /* 0x0001e8000c101506 */
[----:B------:R0:W-:Y:S04]  /*09f0*/  STG.E.U16 desc[UR6][R14.64+-0x2], R19 ;  /* 0xfffffe130e007986 */ /* 0x0001e8000c101506 */
[----:B------:R0:W-:Y:S02]  /*0a00*/  STG.E.U16 desc[UR6][R14.64+0x2], R20 ;  /* 0x000002140e007986 */ /* 0x0001e4000c101506 */
.L_x_9:
[----:B------:R-:W-:Y:S05]  /*0a10*/  BSYNC.RECONVERGENT B2 ;  /* 0x0000000000027941 */ /* 0x000fea0003800200 */
.L_x_8:
[----:B------:R-:W-:-:S13]  /*0a20*/  ISETP.NE.OR P0, PT, R12, RZ, P0 ;  /* 0x000000ff0c00720c */ /* 0x000fda0000705670 */
[----:B------:R-:W-:Y:S05]  /*0a30*/  @!P0 BREAK.RELIABLE B0 ;  /* 0x0000000000008942 */ /* 0x000fea0003800100 */
[----:B------:R-:W-:Y:S05]  /*0a40*/  @!P0 BRA `(.L_x_2) ;  /* 0x0000000000388947 */ /* 0x000fea0003800000 */
.L_x_4:
[----:B------:R-:W-:Y:S05]  /*0a50*/  BSYNC.RELIABLE B0 ;  /* 0x0000000000007941 */ /* 0x000fea0003800100 */
.L_x_3:
[----:B01----:R0:W2:Y:S01]  /*0a60*/  LDL.64 R6, [R0] ;  /* 0x0000000000067983 */ /* 0x0030a20000100a00 */
[----:B------:R-:W-:-:S04]  /*0a70*/  IMAD.WIDE R4, R11, 0x2, R2 ;  /* 0x000000020b047825 */ /* 0x000fc800078e0202 */
[----:B------:R-:W-:Y:S02]  /*0a80*/  VIADD R12, R12, 0x4 ;  /* 0x000000040c0c7836 */ /* 0x000fe40000000000 */
[----:B------:R-:W-:Y:S02]  /*0a90*/  VIADD R11, R11, 0x4 ;  /* 0x000000040b0b7836 */ /* 0x000fe40000000000 */
[----:B0-----:R-:W-:Y:S01]  /*0aa0*/  VIADD R0, R0, 0x8 ;  /* 0x0000000800007836 */ /* 0x001fe20000000000 */
[----:B------:R-:W-:Y:S02]  /*0ab0*/  ISETP.NE.AND P0, PT, R12, RZ, PT ;  /* 0x000000ff0c00720c */ /* 0x000fe40003f05270 */
[----:B--2---:R-:W-:Y:S01]  /*0ac0*/  PRMT R13, R6, 0x7632, R13 ;  /* 0x00007632060d7816 */ /* 0x004fe2000000000d */
[----:B------:R1:W-:Y:S01]  /*0ad0*/  STG.E.U16 desc[UR6][R4.64+-0x4], R6 ;  /* 0xfffffc0604007986 */ /* 0x0003e2000c101506 */
[----:B------:R-:W-:-:S03]  /*0ae0*/  PRMT R14, R7, 0x7632, R14 ;  /* 0x00007632070e7816 */ /* 0x000fc6000000000e */
[----:B------:R1:W-:Y:S04]  /*0af0*/  STG.E.U16 desc[UR6][R4.64], R7 ;  /* 0x0000000704007986 */ /* 0x0003e8000c101506 */
[----:B------:R1:W-:Y:S04]  /*0b00*/  STG.E.U16 desc[UR6][R4.64+-0x2], R13 ;  /* 0xfffffe0d04007986 */ /* 0x0003e8000c101506 */
[----:B------:R1:W-:Y:S01]  /*0b10*/  STG.E.U16 desc[UR6][R4.64+0x2], R14 ;  /* 0x0000020e04007986 */ /* 0x0003e2000c101506 */
[----:B------:R-:W-:Y:S05]  /*0b20*/  @P0 BRA `(.L_x_3) ;  /* 0xfffffffc00cc0947 */ /* 0x000fea000383ffff */
.L_x_2:
[----:B------:R-:W-:Y:S05]  /*0b30*/  BSYNC.RECONVERGENT B1 ;  /* 0x0000000000017941 */ /* 0x000fea0003800200 */
.L_x_1:
[----:B------:R-:W-:-:S13]  /*0b40*/  ISETP.NE.AND P0, PT, R9, RZ, PT ;  /* 0x000000ff0900720c */ /* 0x000fda0003f05270 */
[----:B------:R-:W-:Y:S05]  /*0b50*/  @!P0 EXIT ;  /* 0x000000000000894d */ /* 0x000fea0003800000 */
[----:B01----:R-:W0:Y:S01]  /*0b60*/  LDC.64 R4, c[0x0][0x388] ;  /* 0x0000e200ff047b82 */ /* 0x003e220000000a00 */
[----:B------:R-:W-:Y:S02]  /*0b70*/  IMAD R0, R10, 0x2, R1 ;  /* 0x000000020a007824 */ /* 0x000fe400078e0201 */
[----:B------:R-:W-:Y:S02]  /*0b80*/  IMAD.IADD R7, R8, 0x1, R10 ;  /* 0x0000000108077824 */ /* 0x000fe400078e020a */
[----:B------:R-:W-:-:S07]  /*0b90*/  IMAD.MOV R9, RZ, RZ, -R9 ;  /* 0x000000ffff097224 */ /* 0x000fce00078e0a09 */
.L_x_10:
[----:B-1----:R1:W2:Y:S01]  /*0ba0*/  LDL.U16 R11, [R0] ;  /* 0x00000000000b7983 */ /* 0x0022a20000100400 */
[----:B0-----:R-:W-:-:S04]  /*0bb0*/  IMAD.WIDE R2, R7, 0x2, R4 ;  /* 0x0000000207027825 */ /* 0x001fc800078e0204 */
[----:B------:R-:W-:Y:S02]  /*0bc0*/  VIADD R9, R9, 0x1 ;  /* 0x0000000109097836 */ /* 0x000fe40000000000 */
[----:B------:R-:W-:Y:S02]  /*0bd0*/  VIADD R7, R7, 0x1 ;  /* 0x0000000107077836 */ /* 0x000fe40000000000 */
[----:B-1----:R-:W-:Y:S01]  /*0be0*/  VIADD R0, R0, 0x2 ;  /* 0x0000000200007836 */ /* 0x002fe20000000000 */
[----:B------:R-:W-:Y:S01]  /*0bf0*/  ISETP.NE.AND P0, PT, R9, RZ, PT ;  /* 0x000000ff0900720c */ /* 0x000fe20003f05270 */
[----:B--2---:R1:W-:-:S12]  /*0c00*/  STG.E.U16 desc[UR6][R2.64], R11 ;  /* 0x0000000b02007986 */ /* 0x0043d8000c101506 */
[----:B------:R-:W-:Y:S05]  /*0c10*/  @P0 BRA `(.L_x_10) ;  /* 0xfffffffc00e00947 */ /* 0x000fea000383ffff */
[----:B------:R-:W-:Y:S05]  /*0c20*/  EXIT ;  /* 0x000000000000794d */ /* 0x000fea0003800000 */
.L_x_11:
[----:B------:R-:W-:-:S00]  /*0c30*/  BRA `(.L_x_11) ;  /* 0xfffffffc00fc7947 */ /* 0x000fc0000383ffff */
[----:B------:R-:W-:-:S00]  /*0c40*/  NOP ;  /* 0x0000000000007918 */ /* 0x000fc00000000000 */
        /* <DEDUP_REMOVED lines=11> */
.L_x_13:


//--------------------- .text._Z21hardshrink_f16_kernelPK6__halfPS_i --------------------------
	.section	.text._Z21hardshrink_f16_kernelPK6__halfPS_i,"ax",@progbits
	.align	128
        .global         _Z21hardshrink_f16_kernelPK6__halfPS_i
        .type           _Z21hardshrink_f16_kernelPK6__halfPS_i,@function
        .size           _Z21hardshrink_f16_kernelPK6__halfPS_i,(.L_x_14 - _Z21hardshrink_f16_kernelPK6__halfPS_i)
        .other          _Z21hardshrink_f16_kernelPK6__halfPS_i,@"STO_CUDA_ENTRY STV_DEFAULT"
_Z21hardshrink_f16_kernelPK6__halfPS_i:
.text._Z21hardshrink_f16_kernelPK6__halfPS_i:
[----:B------:R-:W-:Y:S01]  /*0000*/  LDC R1, c[0x0][0x37c] ;  /* 0x0000df00ff017b82 */ /* 0x000fe20000000800 */
[----:B------:R-:W0:Y:S07]  /*0010*/  S2R R0, SR_TID.X ;  /* 0x0000000000007919 */ /* 0x000e2e0000002100 */
[----:B------:R-:W0:Y:S01]  /*0020*/  S2UR UR4, SR_CTAID.X ;  /* 0x00000000000479c3 */ /* 0x000e220000002500 */
[----:B------:R-:W1:Y:S07]  /*0030*/  LDCU UR5, c[0x0][0x390] ;  /* 0x00007200ff0577ac */ /* 0x000e6e0008000800 */
[----:B------:R-:W0:Y:S02]  /*0040*/  LDC R7, c[0x0][0x360] ;  /* 0x0000d800ff077b82 */ /* 0x000e240000000800 */
[----:B0-----:R-:W-:-:S05]  /*0050*/  IMAD R7, R7, UR4, R0 ;  /* 0x0000000407077c24 */ /* 0x001fca000f8e0200 */
[----:B-1----:R-:W-:-:S13]  /*0060*/  ISETP.GE.AND P0, PT, R7, UR5, PT ;  /* 0x0000000507007c0c */ /* 0x002fda000bf06270 */
[----:B------:R-:W-:Y:S05]  /*0070*/  @P0 EXIT ;  /* 0x000000000000094d */ /* 0x000fea0003800000 */
[----:B------:R-:W0:Y:S01]  /*0080*/  LDC.64 R2, c[0x0][0x380] ;  /* 0x0000e000ff027b82 */ /* 0x000e220000000a00 */
[----:B------:R-:W1:Y:S07]  /*0090*/  LDCU.64 UR4, c[0x0][0x358] ;  /* 0x00006b00ff0477ac */ /* 0x000e6e0008000a00 */
[----:B------:R-:W2:Y:S01]  /*00a0*/  LDC.64 R4, c[0x0][0x388] ;  /* 0x0000e200ff047b82 */ /* 0x000ea20000000a00 */
[----:B0-----:R-:W-:-:S06]  /*00b0*/  IMAD.WIDE R2, R7, 0x2, R2 ;  /* 0x0000000207027825 */ /* 0x001fcc00078e0202 */
[----:B-1----:R-:W3:Y:S01]  /*00c0*/  LDG.E.U16 R2, desc[UR4][R2.64] ;  /* 0x0000000402027981 */ /* 0x002ee2000c1e1500 */
[----:B--2---:R-:W-:Y:S01]  /*00d0*/  IMAD.WIDE R4, R7, 0x2, R4 ;  /* 0x0000000207047825 */ /* 0x004fe200078e0204 */
[C---:B---3--:R-:W-:Y:S02]  /*00e0*/  HSETP2.GT.AND P0, PT, R2.reuse.H0_H0, 0.5, 0.5, PT ;  /* 0x3800380002007434 */ /* 0x048fe40003f04800 */
[----:B------:R-:W-:Y:S02]  /*00f0*/  HSETP2.GEU.AND P1, PT, R2.H0_H0, -0.5, -0.5, PT ;  /* 0xb800b80002007434 */ /* 0x000fe40003f2e800 */
[----:B------:R-:W-:-:S03]  /*0100*/  PRMT R0, R2, 0x7610, R0 ;  /* 0x0000761002007816 */ /* 0x000fc60000000000 */
[----:B------:R-:W-:-:S13]  /*0110*/  PLOP3.LUT P0, PT, P0, P1, PT, 0xf2, 0x2f ;  /* 0x00000000002f781c */ /* 0x000fda0000703e72 */
[----:B------:R-:W-:-:S05]  /*0120*/  @!P0 PRMT R0, RZ, 0x7610, R0 ;  /* 0x00007610ff008816 */ /* 0x000fca0000000000 */
[----:B------:R-:W-:Y:S01]  /*0130*/  STG.E.U16 desc[UR4][R4.64], R0 ;  /* 0x0000000004007986 */ /* 0x000fe2000c101504 */
[----:B------:R-:W-:Y:S05]  /*0140*/  EXIT ;  /* 0x000000000000794d */ /* 0x000fea0003800000 */
.L_x_12:
        /* <DEDUP_REMOVED lines=11> */
.L_x_14:


//--------------------- .nv.shared.reserved.0     --------------------------
	.section	.nv.shared.reserved.0,"aw",@nobits
	.weak		__nv_reservedSMEM_offset_0_alias
	.size		__nv_reservedSMEM_offset_0_alias, 0, 64
	.other		__nv_reservedSMEM_offset_0_alias,@"STO_CUDA_RESERVED_SHARED STV_DEFAULT"
__nv_reservedSMEM_offset_0_alias:
	.zero		0
	.zero		64


//--------------------- .nv.constant0._Z23hardshrink_f16x8_kernelPK6__halfPS_i --------------------------
	.section	.nv.constant0._Z23hardshrink_f16x8_kernelPK6__halfPS_i,"a",@progbits
	.sectionflags	@""
	.align	4
.nv.constant0._Z23hardshrink_f16x8_kernelPK6__halfPS_i:
	.zero		916


//--------------------- .nv.constant0._Z21hardshrink_f16_kernelPK6__halfPS_i --------------------------
	.section	.nv.constant0._Z21hardshrink_f16_kernelPK6__halfPS_i,"a",@progbits
	.sectionflags	@""
	.align	4
.nv.constant0._Z21hardshrink_f16_kernelPK6__halfPS_i:
	.zero		916


//--------------------- SYMBOLS --------------------------

	.type		.nv.reservedSmem.offset0,@object
	.size		.nv.reservedSmem.offset0,0x4
